	.headerflags	@"EF_CUDA_TEXMODE_UNIFIED EF_CUDA_64BIT_ADDRESS EF_CUDA_ACCELERATORS EF_CUDA_SM90 EF_CUDA_VIRTUAL_SM(EF_CUDA_SM90)"
	.elftype	@"ET_EXEC"


//--------------------- .nv.info                  --------------------------
	.section	.nv.info,"",@"SHT_CUDA_INFO"
	.align	4


	//----- nvinfo : EIATTR_REGCOUNT
	.align		4
        /*0000*/ 	.byte	0x04, 0x2f
        /*0002*/ 	.short	(.L_2 - .L_1)
	.align		4
.L_1:
        /*0004*/ 	.word	index@(triton_poi_fused_add_native_layer_norm_5)
        /*0008*/ 	.word	0x0000001c


	//----- nvinfo : EIATTR_MIN_STACK_SIZE
	.align		4
.L_2:
        /*000c*/ 	.byte	0x04, 0x12
        /*000e*/ 	.short	(.L_4 - .L_3)
	.align		4
.L_3:
        /*0010*/ 	.word	index@(triton_poi_fused_add_native_layer_norm_5)
        /*0014*/ 	.word	0x00000000


	//----- nvinfo : EIATTR_FRAME_SIZE
	.align		4
.L_4:
        /*0018*/ 	.byte	0x04, 0x11
        /*001a*/ 	.short	(.L_6 - .L_5)
	.align		4
.L_5:
        /*001c*/ 	.word	index@(triton_poi_fused_add_native_layer_norm_5)
        /*0020*/ 	.word	0x00000000


	//----- nvinfo : EIATTR_MIN_STACK_SIZE
	.align		4
.L_6:
        /*0024*/ 	.byte	0x04, 0x12
        /*0026*/ 	.short	(.L_8 - .L_7)
	.align		4
.L_7:
        /*0028*/ 	.word	index@(triton_poi_fused_add_native_layer_norm_5)
        /*002c*/ 	.word	0x00000000
.L_8:


//--------------------- .nv.info.triton_poi_fused_add_native_layer_norm_5 --------------------------
	.section	.nv.info.triton_poi_fused_add_native_layer_norm_5,"",@"SHT_CUDA_INFO"
	.sectionflags	@""
	.align	4


	//----- nvinfo : EIATTR_CUDA_API_VERSION
	.align		4
        /*0000*/ 	.byte	0x04, 0x37
        /*0002*/ 	.short	(.L_10 - .L_9)
.L_9:
        /*0004*/ 	.word	0x0000007c


	//----- nvinfo : EIATTR_KPARAM_INFO
	.align		4
.L_10:
        /*0008*/ 	.byte	0x04, 0x17
        /*000a*/ 	.short	(.L_12 - .L_11)
.L_11:
        /*000c*/ 	.word	0x00000000
        /*0010*/ 	.short	0x0007
        /*0012*/ 	.short	0x0038
        /*0014*/ 	.byte	0x00, 0xf0, 0x11, 0x00


	//----- nvinfo : EIATTR_KPARAM_INFO
	.align		4
.L_12:
        /*0018*/ 	.byte	0x04, 0x17
        /*001a*/ 	.short	(.L_14 - .L_13)
.L_13:
        /*001c*/ 	.word	0x00000000
        /*0020*/ 	.short	0x0006
        /*0022*/ 	.short	0x0030
        /*0024*/ 	.byte	0x00, 0xf4, 0x21, 0x00


	//----- nvinfo : EIATTR_KPARAM_INFO
	.align		4
.L_14:
        /*0028*/ 	.byte	0x04, 0x17
        /*002a*/ 	.short	(.L_16 - .L_15)
.L_15:
        /*002c*/ 	.word	0x00000000
        /*0030*/ 	.short	0x0005
        /*0032*/ 	.short	0x0028
        /*0034*/ 	.byte	0x00, 0xf4, 0x21, 0x00


	//----- nvinfo : EIATTR_KPARAM_INFO
	.align		4
.L_16:
        /*0038*/ 	.byte	0x04, 0x17
        /*003a*/ 	.short	(.L_18 - .L_17)
.L_17:
        /*003c*/ 	.word	0x00000000
        /*0040*/ 	.short	0x0004
        /*0042*/ 	.short	0x0020
        /*0044*/ 	.byte	0x00, 0xf4, 0x21, 0x00


	//----- nvinfo : EIATTR_KPARAM_INFO
	.align		4
.L_18:
        /*0048*/ 	.byte	0x04, 0x17
        /*004a*/ 	.short	(.L_20 - .L_19)
.L_19:
        /*004c*/ 	.word	0x00000000
        /*0050*/ 	.short	0x0003
        /*0052*/ 	.short	0x0018
        /*0054*/ 	.byte	0x00, 0xf4, 0x21, 0x00


	//----- nvinfo : EIATTR_KPARAM_INFO
	.align		4
.L_20:
        /*0058*/ 	.byte	0x04, 0x17
        /*005a*/ 	.short	(.L_22 - .L_21)
.L_21:
        /*005c*/ 	.word	0x00000000
        /*0060*/ 	.short	0x0002
        /*0062*/ 	.short	0x0010
        /*0064*/ 	.byte	0x00, 0xf4, 0x21, 0x00


	//----- nvinfo : EIATTR_KPARAM_INFO
	.align		4
.L_22:
        /*0068*/ 	.byte	0x04, 0x17
        /*006a*/ 	.short	(.L_24 - .L_23)
.L_23:
        /*006c*/ 	.word	0x00000000
        /*0070*/ 	.short	0x0001
        /*0072*/ 	.short	0x0008
        /*0074*/ 	.byte	0x00, 0xf4, 0x21, 0x00


	//----- nvinfo : EIATTR_KPARAM_INFO
	.align		4
.L_24:
        /*0078*/ 	.byte	0x04, 0x17
        /*007a*/ 	.short	(.L_26 - .L_25)
.L_25:
        /*007c*/ 	.word	0x00000000
        /*0080*/ 	.short	0x0000
        /*0082*/ 	.short	0x0000
        /*0084*/ 	.byte	0x00, 0xf4, 0x21, 0x00


	//----- nvinfo : EIATTR_SPARSE_MMA_MASK
	.align		4
.L_26:
        /*0088*/ 	.byte	0x03, 0x50
        /*008a*/ 	.short	0x0000


	//----- nvinfo : EIATTR_MAXREG_COUNT
	.align		4
        /*008c*/ 	.byte	0x03, 0x1b
        /*008e*/ 	.short	0x00ff


	//----- nvinfo : EIATTR_EXIT_INSTR_OFFSETS
	.align		4
        /*0090*/ 	.byte	0x04, 0x1c
        /*0092*/ 	.short	(.L_28 - .L_27)


	//   ....[0]....
.L_27:
        /*0094*/ 	.word	0x00000360


	//   ....[1]....
        /*0098*/ 	.word	0x00000380


	//----- nvinfo : EIATTR_REQNTID
	.align		4
.L_28:
        /*009c*/ 	.byte	0x04, 0x10
        /*009e*/ 	.short	(.L_30 - .L_29)
.L_29:
        /*00a0*/ 	.word	0x00000020
        /*00a4*/ 	.word	0x00000001
        /*00a8*/ 	.word	0x00000001


	//----- nvinfo : EIATTR_CBANK_PARAM_SIZE
	.align		4
.L_30:
        /*00ac*/ 	.byte	0x03, 0x19
        /*00ae*/ 	.short	0x003c


	//----- nvinfo : EIATTR_PARAM_CBANK
	.align		4
        /*00b0*/ 	.byte	0x04, 0x0a
        /*00b2*/ 	.short	(.L_32 - .L_31)
	.align		4
.L_31:
        /*00b4*/ 	.word	index@(.nv.constant0.triton_poi_fused_add_native_layer_norm_5)
        /*00b8*/ 	.short	0x0210
        /*00ba*/ 	.short	0x003c


	//----- nvinfo : EIATTR_SW_WAR
	.align		4
.L_32:
        /*00bc*/ 	.byte	0x04, 0x36
        /*00be*/ 	.short	(.L_34 - .L_33)
.L_33:
        /*00c0*/ 	.word	0x00000008
.L_34:


//--------------------- .nv.callgraph             --------------------------
	.section	.nv.callgraph,"",@"SHT_CUDA_CALLGRAPH"
	.align	4
	.sectionentsize	8
	.align		4
        /*0000*/ 	.word	0x00000000
	.align		4
        /*0004*/ 	.word	0xffffffff
	.align		4
        /*0008*/ 	.word	0x00000000
	.align		4
        /*000c*/ 	.word	0xfffffffe
	.align		4
        /*0010*/ 	.word	0x00000000
	.align		4
        /*0014*/ 	.word	0xfffffffd
	.align		4
        /*0018*/ 	.word	0x00000000
	.align		4
        /*001c*/ 	.word	0xfffffffc


//--------------------- .nv.constant4             --------------------------
	.section	.nv.constant4,"a",@progbits
	.align	8
	.align		8
.nv.constant4:
        /*0000*/ 	.dword	_$_str


//--------------------- .text.triton_poi_fused_add_native_layer_norm_5 --------------------------
	.section	.text.triton_poi_fused_add_native_layer_norm_5,"ax",@progbits
	.align	128
        .global         triton_poi_fused_add_native_layer_norm_5
        .type           triton_poi_fused_add_native_layer_norm_5,@function
        .size           triton_poi_fused_add_native_layer_norm_5,(.L_x_1 - triton_poi_fused_add_native_layer_norm_5)
        .other          triton_poi_fused_add_native_layer_norm_5,@"STO_CUDA_ENTRY STV_DEFAULT"
triton_poi_fused_add_native_layer_norm_5:
.text.triton_poi_fused_add_native_layer_norm_5:
[----:B------:R-:W0:Y:S01]  /*0000*/  LDC R1, c[0x0][0x28] ;  /* 0x00000a00ff017b82 */ /* 0x000e220000000800 */
[----:B------:R-:W1:Y:S07]  /*0010*/  S2R R0, SR_TID.X ;  /* 0x0000000000007919 */ /* 0x000e6e0000002100 */
[----:B------:R-:W2:Y:S01]  /*0020*/  LDC.64 R8, c[0x0][0x228] ;  /* 0x00008a00ff087b82 */ /* 0x000ea20000000a00 */
[----:B------:R-:W-:Y:S01]  /*0030*/  CS2R R22, SRZ ;  /* 0x0000000000167805 */ /* 0x000fe2000001ff00 */
[----:B------:R-:W-:Y:S01]  /*0040*/  ULDC.64 UR4, c[0x0][0x208] ;  /* 0x0000820000047ab9 */ /* 0x000fe20000000a00 */
[----:B------:R-:W3:Y:S05]  /*0050*/  S2R R15, SR_CTAID.X ;  /* 0x00000000000f7919 */ /* 0x000eea0000002500 */
[----:B------:R-:W4:Y:S08]  /*0060*/  LDC.64 R2, c[0x0][0x210] ;  /* 0x00008400ff027b82 */ /* 0x000f300000000a00 */
[----:B------:R-:W5:Y:S08]  /*0070*/  LDC.64 R4, c[0x0][0x218] ;  /* 0x00008600ff047b82 */ /* 0x000f700000000a00 */
[----:B------:R-:W5:Y:S01]  /*0080*/  LDC.64 R6, c[0x0][0x220] ;  /* 0x00008800ff067b82 */ /* 0x000f620000000a00 */
[----:B-1----:R-:W-:-:S07]  /*0090*/  SHF.L.U32 R0, R0, 0x1, RZ ;  /* 0x0000000100007819 */ /* 0x002fce00000006ff */
[----:B------:R-:W1:Y:S01]  /*00a0*/  LDC.64 R10, c[0x0][0x230] ;  /* 0x00008c00ff0a7b82 */ /* 0x000e620000000a00 */
[----:B------:R-:W-:-:S04]  /*00b0*/  LOP3.LUT R0, R0, 0x3e, RZ, 0xc0, !PT ;  /* 0x0000003e00007812 */ /* 0x000fc800078ec0ff */
[----:B---3--:R-:W-:-:S03]  /*00c0*/  LEA R15, R15, R0, 0x6 ;  /* 0x000000000f0f7211 */ /* 0x008fc600078e30ff */
[----:B------:R-:W3:Y:S01]  /*00d0*/  LDC.64 R12, c[0x0][0x238] ;  /* 0x00008e00ff0c7b82 */ /* 0x000ee20000000a00 */
[----:B------:R-:W-:Y:S02]  /*00e0*/  SHF.R.S32.HI R0, RZ, 0x1f, R15 ;  /* 0x0000001fff007819 */ /* 0x000fe4000001140f */
[----:B------:R-:W-:Y:S02]  /*00f0*/  ISETP.GE.AND P0, PT, R15, 0x40, PT ;  /* 0x000000400f00780c */ /* 0x000fe40003f06270 */
[----:B------:R-:W-:-:S04]  /*0100*/  LEA.HI R0, R0, R15, RZ, 0x2 ;  /* 0x0000000f00007211 */ /* 0x000fc800078f10ff */
[----:B------:R-:W-:-:S05]  /*0110*/  SHF.R.S32.HI R17, RZ, 0x2, R0 ;  /* 0x00000002ff117819 */ /* 0x000fca0000011400 */
[----:B--2---:R-:W-:-:S05]  /*0120*/  IMAD.WIDE R8, R17, 0x4, R8 ;  /* 0x0000000411087825 */ /* 0x004fca00078e0208 */
[----:B------:R-:W2:Y:S01]  /*0130*/  @!P0 LDG.E.EL R22, desc[UR4][R8.64] ;  /* 0x0000000408168981 */ /* 0x000ea2000c2e1900 */
[----:B------:R-:W-:Y:S02]  /*0140*/  CS2R R18, SRZ ;  /* 0x0000000000127805 */ /* 0x000fe4000001ff00 */
[----:B------:R-:W-:Y:S01]  /*0150*/  CS2R R20, SRZ ;  /* 0x0000000000147805 */ /* 0x000fe2000001ff00 */
[----:B------:R-:W-:Y:S01]  /*0160*/  HFMA2.MMA R14, -RZ, RZ, 0, 0 ;  /* 0x00000000ff0e7435 */ /* 0x000fe200000001ff */
[----:B------:R1:W2:Y:S01]  /*0170*/  @!P0 LDG.E.EL R23, desc[UR4][R8.64] ;  /* 0x0000000408178981 */ /* 0x0002a2000c2e1900 */
[----:B----4-:R-:W-:Y:S01]  /*0180*/  IMAD.WIDE R2, R15, 0x4, R2 ;  /* 0x000000040f027825 */ /* 0x010fe200078e0202 */
[----:B------:R-:W-:-:S03]  /*0190*/  LOP3.LUT R0, R0, 0xfffffffc, RZ, 0xc0, !PT ;  /* 0xfffffffc00007812 */ /* 0x000fc600078ec0ff */
[----:B-----5:R-:W-:Y:S01]  /*01a0*/  IMAD.WIDE R4, R15, 0x4, R4 ;  /* 0x000000040f047825 */ /* 0x020fe200078e0204 */
[----:B------:R-:W-:Y:S01]  /*01b0*/  MOV R16, RZ ;  /* 0x000000ff00107202 */ /* 0x000fe20000000f00 */
[----:B------:R4:W5:Y:S02]  /*01c0*/  @!P0 LDG.E.64 R18, desc[UR4][R2.64] ;  /* 0x0000000402128981 */ /* 0x000964000c1e1b00 */
[----:B0-----:R-:W-:Y:S01]  /*01d0*/  IMAD.WIDE R6, R17, 0x4, R6 ;  /* 0x0000000411067825 */ /* 0x001fe200078e0206 */
[----:B------:R-:W-:Y:S01]  /*01e0*/  IADD3 R17, R15, -R0, RZ ;  /* 0x800000000f117210 */ /* 0x000fe20007ffe0ff */
[----:B------:R-:W5:Y:S01]  /*01f0*/  @!P0 LDG.E.64 R20, desc[UR4][R4.64] ;  /* 0x0000000404148981 */ /* 0x000f62000c1e1b00 */
[----:B------:R-:W-:-:S03]  /*0200*/  CS2R R24, SRZ ;  /* 0x0000000000187805 */ /* 0x000fc6000001ff00 */
[----:B------:R-:W5:Y:S01]  /*0210*/  @!P0 LDG.E.EL R14, desc[UR4][R6.64] ;  /* 0x00000004060e8981 */ /* 0x000f62000c2e1900 */
[C---:B-1----:R-:W-:Y:S01]  /*0220*/  IMAD.WIDE R8, R17.reuse, 0x4, R10 ;  /* 0x0000000411087825 */ /* 0x042fe200078e020a */
[----:B----4-:R-:W0:Y:S02]  /*0230*/  LDC.64 R2, c[0x0][0x240] ;  /* 0x00009000ff027b82 */ /* 0x010e240000000a00 */
[----:B------:R-:W4:Y:S01]  /*0240*/  @!P0 LDG.E.EL R16, desc[UR4][R6.64] ;  /* 0x0000000406108981 */ /* 0x000f22000c2e1900 */
[----:B---3--:R-:W-:Y:S01]  /*0250*/  IMAD.WIDE R10, R17, 0x4, R12 ;  /* 0x00000004110a7825 */ /* 0x008fe200078e020c */
[----:B------:R-:W-:-:S04]  /*0260*/  CS2R R12, SRZ ;  /* 0x00000000000c7805 */ /* 0x000fc8000001ff00 */
[----:B------:R-:W3:Y:S04]  /*0270*/  @!P0 LDG.E.EL.64 R24, desc[UR4][R10.64] ;  /* 0x000000040a188981 */ /* 0x000ee8000c2e1b00 */
[----:B------:R-:W3:Y:S01]  /*0280*/  @!P0 LDG.E.EL.64 R12, desc[UR4][R8.64] ;  /* 0x00000004080c8981 */ /* 0x000ee2000c2e1b00 */
[----:B0-----:R-:W-:-:S04]  /*0290*/  IMAD.WIDE R2, R15, 0x4, R2 ;  /* 0x000000040f027825 */ /* 0x001fc800078e0202 */
[----:B--2---:R-:W-:Y:S01]  /*02a0*/  FADD R22, R22, 1 ;  /* 0x3f80000016167421 */ /* 0x004fe20000000000 */
[----:B------:R-:W-:-:S05]  /*02b0*/  FADD R23, R23, 1 ;  /* 0x3f80000017177421 */ /* 0x000fca0000000000 */
[----:B------:R-:W0:Y:S08]  /*02c0*/  MUFU.RSQ R22, R22 ;  /* 0x0000001600167308 */ /* 0x000e300000001400 */
[----:B------:R-:W1:Y:S01]  /*02d0*/  MUFU.RSQ R23, R23 ;  /* 0x0000001700177308 */ /* 0x000e620000001400 */
[----:B-----5:R-:W-:Y:S01]  /*02e0*/  FADD R5, R20, R18 ;  /* 0x0000001214057221 */ /* 0x020fe20000000000 */
[----:B------:R-:W-:-:S03]  /*02f0*/  FADD R19, R21, R19 ;  /* 0x0000001315137221 */ /* 0x000fc60000000000 */
[----:B------:R-:W-:Y:S01]  /*0300*/  FADD R5, R5, -R14 ;  /* 0x8000000e05057221 */ /* 0x000fe20000000000 */
[----:B----4-:R-:W-:-:S03]  /*0310*/  FADD R16, R19, -R16 ;  /* 0x8000001013107221 */ /* 0x010fc60000000000 */
[----:B0-----:R-:W-:Y:S01]  /*0320*/  FMUL R5, R22, R5 ;  /* 0x0000000516057220 */ /* 0x001fe20000400000 */
[----:B-1----:R-:W-:-:S03]  /*0330*/  FMUL R16, R23, R16 ;  /* 0x0000001017107220 */ /* 0x002fc60000400000 */
[----:B---3--:R-:W-:Y:S01]  /*0340*/  FFMA R12, R5, R12, R24 ;  /* 0x0000000c050c7223 */ /* 0x008fe20000000018 */
[----:B------:R-:W-:Y:S01]  /*0350*/  FFMA R13, R16, R13, R25 ;  /* 0x0000000d100d7223 */ /* 0x000fe20000000019 */
[----:B------:R-:W-:Y:S06]  /*0360*/  @P0 EXIT ;  /* 0x000000000000094d */ /* 0x000fec0003800000 */
[----:B------:R-:W-:Y:S01]  /*0370*/  STG.E.64 desc[UR4][R2.64], R12 ;  /* 0x0000000c02007986 */ /* 0x000fe2000c101b04 */
[----:B------:R-:W-:Y:S05]  /*0380*/  EXIT ;  /* 0x000000000000794d */ /* 0x000fea0003800000 */
.L_x_0:
[----:B------:R-:W-:-:S00]  /*0390*/  BRA `(.L_x_0) ;  /* 0xfffffffc00fc7947 */ /* 0x000fc0000383ffff */
[----:B------:R-:W-:-:S00]  /*03a0*/  NOP ;  /* 0x0000000000007918 */ /* 0x000fc00000000000 */
        /* <DEDUP_REMOVED lines=13> */
.L_x_1:


//--------------------- .nv.global.init           --------------------------
	.section	.nv.global.init,"aw",@progbits
.nv.global.init:
	.type		_$_str,@object
	.size		_$_str,(.L_0 - _$_str)
_$_str:
        /*0000*/ 	.byte	0x5f, 0x5f, 0x43, 0x55, 0x44, 0x41, 0x5f, 0x46, 0x54, 0x5a, 0x00
.L_0:


//--------------------- .nv.constant0.triton_poi_fused_add_native_layer_norm_5 --------------------------
	.section	.nv.constant0.triton_poi_fused_add_native_layer_norm_5,"a",@progbits
	.sectionflags	@""
	.align	4
.nv.constant0.triton_poi_fused_add_native_layer_norm_5:
	.zero		588
